//
// Generated by NVIDIA NVVM Compiler
//
// Compiler Build ID: CL-36424714
// Cuda compilation tools, release 13.0, V13.0.88
// Based on NVVM 20.0.0
//

.version 9.0
.target sm_100
.address_size 64

	// .globl	_Z12mandelKernelPimffffiii

.visible .entry _Z12mandelKernelPimffffiii(
	.param .u64 .ptr .align 1 _Z12mandelKernelPimffffiii_param_0,
	.param .u64 _Z12mandelKernelPimffffiii_param_1,
	.param .f32 _Z12mandelKernelPimffffiii_param_2,
	.param .f32 _Z12mandelKernelPimffffiii_param_3,
	.param .f32 _Z12mandelKernelPimffffiii_param_4,
	.param .f32 _Z12mandelKernelPimffffiii_param_5,
	.param .u32 _Z12mandelKernelPimffffiii_param_6,
	.param .u32 _Z12mandelKernelPimffffiii_param_7,
	.param .u32 _Z12mandelKernelPimffffiii_param_8
)
{
	.reg .pred 	%p<56>;
	.reg .b32 	%r<59>;
	.reg .b32 	%f<20>;
	.reg .b64 	%rd<7>;

	ld.param.u64 	%rd3, [_Z12mandelKernelPimffffiii_param_0];
	ld.param.f32 	%f9, [_Z12mandelKernelPimffffiii_param_2];
	ld.param.f32 	%f11, [_Z12mandelKernelPimffffiii_param_3];
	ld.param.f32 	%f10, [_Z12mandelKernelPimffffiii_param_4];
	ld.param.f32 	%f12, [_Z12mandelKernelPimffffiii_param_5];
	ld.param.u32 	%r10, [_Z12mandelKernelPimffffiii_param_6];
	ld.param.u32 	%r11, [_Z12mandelKernelPimffffiii_param_7];
	ld.param.u32 	%r12, [_Z12mandelKernelPimffffiii_param_8];
	cvta.to.global.u64 	%rd1, %rd3;
	mov.u32 	%r13, %ctaid.y;
	mov.u32 	%r14, %ntid.y;
	mov.u32 	%r15, %tid.y;
	mad.lo.s32 	%r1, %r13, %r14, %r15;
	mov.u32 	%r16, %ctaid.x;
	mov.u32 	%r17, %ntid.x;
	mov.u32 	%r18, %tid.x;
	mad.lo.s32 	%r2, %r16, %r17, %r18;
	cvt.rn.f32.u32 	%f13, %r1;
	fma.rn.f32 	%f1, %f12, %f13, %f11;
	mul.lo.s32 	%r3, %r11, %r1;
	setp.lt.s32 	%p1, %r10, 1;
	@%p1 bra 	$L__BB0_8;
	mov.b32 	%r56, 0;
$L__BB0_2:
	setp.ge.s32 	%p50, %r1, %r12;
	shl.b32 	%r52, %r56, 8;
	add.s32 	%r53, %r2, %r56;
	add.s32 	%r5, %r53, %r52;
	setp.ge.s32 	%p51, %r5, %r11;
	or.pred  	%p52, %p51, %p50;
	@%p52 bra 	$L__BB0_7;
	cvt.rn.f32.s32 	%f14, %r5;
	fma.rn.f32 	%f2, %f10, %f14, %f9;
	mov.b32 	%r57, 0;
	mov.f32 	%f18, %f1;
	mov.f32 	%f19, %f2;
$L__BB0_4:
	mul.f32 	%f5, %f19, %f19;
	mul.f32 	%f6, %f18, %f18;
	add.f32 	%f15, %f5, %f6;
	setp.gt.f32 	%p53, %f15, 0f40800000;
	mov.u32 	%r58, %r57;
	@%p53 bra 	$L__BB0_6;
	sub.f32 	%f16, %f5, %f6;
	add.f32 	%f17, %f19, %f19;
	add.f32 	%f19, %f2, %f16;
	fma.rn.f32 	%f18, %f17, %f18, %f1;
	add.s32 	%r57, %r57, 1;
	setp.eq.s32 	%p54, %r57, %r10;
	mov.u32 	%r58, %r10;
	@%p54 bra 	$L__BB0_6;
	bra.uni 	$L__BB0_4;
$L__BB0_6:
	add.s32 	%r55, %r5, %r3;
	mul.wide.s32 	%rd5, %r55, 4;
	add.s64 	%rd6, %rd1, %rd5;
	st.global.u32 	[%rd6], %r58;
$L__BB0_7:
	add.s32 	%r56, %r56, 1;
	setp.eq.s32 	%p55, %r56, 16;
	@%p55 bra 	$L__BB0_40;
	bra.uni 	$L__BB0_2;
$L__BB0_8:
	setp.ge.s32 	%p2, %r1, %r12;
	setp.ge.s32 	%p3, %r2, %r11;
	add.s32 	%r19, %r2, %r3;
	mul.wide.s32 	%rd4, %r19, 4;
	add.s64 	%rd2, %rd1, %rd4;
	or.pred  	%p4, %p3, %p2;
	@%p4 bra 	$L__BB0_10;
	mov.b32 	%r20, 0;
	st.global.u32 	[%rd2], %r20;
$L__BB0_10:
	setp.ge.s32 	%p5, %r1, %r12;
	add.s32 	%r21, %r2, 257;
	setp.ge.s32 	%p6, %r21, %r11;
	or.pred  	%p7, %p6, %p5;
	@%p7 bra 	$L__BB0_12;
	mov.b32 	%r22, 0;
	st.global.u32 	[%rd2+1028], %r22;
$L__BB0_12:
	setp.ge.s32 	%p8, %r1, %r12;
	add.s32 	%r23, %r2, 514;
	setp.ge.s32 	%p9, %r23, %r11;
	or.pred  	%p10, %p9, %p8;
	@%p10 bra 	$L__BB0_14;
	mov.b32 	%r24, 0;
	st.global.u32 	[%rd2+2056], %r24;
$L__BB0_14:
	setp.ge.s32 	%p11, %r1, %r12;
	add.s32 	%r25, %r2, 771;
	setp.ge.s32 	%p12, %r25, %r11;
	or.pred  	%p13, %p12, %p11;
	@%p13 bra 	$L__BB0_16;
	mov.b32 	%r26, 0;
	st.global.u32 	[%rd2+3084], %r26;
$L__BB0_16:
	setp.ge.s32 	%p14, %r1, %r12;
	add.s32 	%r27, %r2, 1028;
	setp.ge.s32 	%p15, %r27, %r11;
	or.pred  	%p16, %p15, %p14;
	@%p16 bra 	$L__BB0_18;
	mov.b32 	%r28, 0;
	st.global.u32 	[%rd2+4112], %r28;
$L__BB0_18:
	setp.ge.s32 	%p17, %r1, %r12;
	add.s32 	%r29, %r2, 1285;
	setp.ge.s32 	%p18, %r29, %r11;
	or.pred  	%p19, %p18, %p17;
	@%p19 bra 	$L__BB0_20;
	mov.b32 	%r30, 0;
	st.global.u32 	[%rd2+5140], %r30;
$L__BB0_20:
	setp.ge.s32 	%p20, %r1, %r12;
	add.s32 	%r31, %r2, 1542;
	setp.ge.s32 	%p21, %r31, %r11;
	or.pred  	%p22, %p21, %p20;
	@%p22 bra 	$L__BB0_22;
	mov.b32 	%r32, 0;
	st.global.u32 	[%rd2+6168], %r32;
$L__BB0_22:
	setp.ge.s32 	%p23, %r1, %r12;
	add.s32 	%r33, %r2, 1799;
	setp.ge.s32 	%p24, %r33, %r11;
	or.pred  	%p25, %p24, %p23;
	@%p25 bra 	$L__BB0_24;
	mov.b32 	%r34, 0;
	st.global.u32 	[%rd2+7196], %r34;
$L__BB0_24:
	setp.ge.s32 	%p26, %r1, %r12;
	add.s32 	%r35, %r2, 2056;
	setp.ge.s32 	%p27, %r35, %r11;
	or.pred  	%p28, %p27, %p26;
	@%p28 bra 	$L__BB0_26;
	mov.b32 	%r36, 0;
	st.global.u32 	[%rd2+8224], %r36;
$L__BB0_26:
	setp.ge.s32 	%p29, %r1, %r12;
	add.s32 	%r37, %r2, 2313;
	setp.ge.s32 	%p30, %r37, %r11;
	or.pred  	%p31, %p30, %p29;
	@%p31 bra 	$L__BB0_28;
	mov.b32 	%r38, 0;
	st.global.u32 	[%rd2+9252], %r38;
$L__BB0_28:
	setp.ge.s32 	%p32, %r1, %r12;
	add.s32 	%r39, %r2, 2570;
	setp.ge.s32 	%p33, %r39, %r11;
	or.pred  	%p34, %p33, %p32;
	@%p34 bra 	$L__BB0_30;
	mov.b32 	%r40, 0;
	st.global.u32 	[%rd2+10280], %r40;
$L__BB0_30:
	setp.ge.s32 	%p35, %r1, %r12;
	add.s32 	%r41, %r2, 2827;
	setp.ge.s32 	%p36, %r41, %r11;
	or.pred  	%p37, %p36, %p35;
	@%p37 bra 	$L__BB0_32;
	mov.b32 	%r42, 0;
	st.global.u32 	[%rd2+11308], %r42;
$L__BB0_32:
	setp.ge.s32 	%p38, %r1, %r12;
	add.s32 	%r43, %r2, 3084;
	setp.ge.s32 	%p39, %r43, %r11;
	or.pred  	%p40, %p39, %p38;
	@%p40 bra 	$L__BB0_34;
	mov.b32 	%r44, 0;
	st.global.u32 	[%rd2+12336], %r44;
$L__BB0_34:
	setp.ge.s32 	%p41, %r1, %r12;
	add.s32 	%r45, %r2, 3341;
	setp.ge.s32 	%p42, %r45, %r11;
	or.pred  	%p43, %p42, %p41;
	@%p43 bra 	$L__BB0_36;
	mov.b32 	%r46, 0;
	st.global.u32 	[%rd2+13364], %r46;
$L__BB0_36:
	setp.ge.s32 	%p44, %r1, %r12;
	add.s32 	%r47, %r2, 3598;
	setp.ge.s32 	%p45, %r47, %r11;
	or.pred  	%p46, %p45, %p44;
	@%p46 bra 	$L__BB0_38;
	mov.b32 	%r48, 0;
	st.global.u32 	[%rd2+14392], %r48;
$L__BB0_38:
	setp.ge.s32 	%p47, %r1, %r12;
	add.s32 	%r49, %r2, 3855;
	setp.ge.s32 	%p48, %r49, %r11;
	or.pred  	%p49, %p48, %p47;
	@%p49 bra 	$L__BB0_40;
	mov.b32 	%r50, 0;
	st.global.u32 	[%rd2+15420], %r50;
$L__BB0_40:
	ret;

}


// ===== COMPILED SASS (sm_100) =====

	.target	sm_100

	.elftype	@"ET_EXEC"


//--------------------- .note.nv.tkinfo           --------------------------
	.section	.note.nv.tkinfo,"",@"SHT_NOTE"
	.sectionflags	@"SHF_NOTE_NV_TKINFO"
	.tkinfo
        /*0018*/ 	.word	0x00000002
        /*0030*/ 	.string	""
        /*0030*/ 	.string	"ptxas"
        /*0030*/ 	.string	"Cuda compilation tools, release 13.0, V13.0.88"
        /*0030*/ 	.string	"Build cuda_13.0.r13.0/compiler.36424714_0"
        /*0030*/ 	.string	"-arch sm_100 -m 64 "



//--------------------- .note.nv.cuinfo           --------------------------
	.section	.note.nv.cuinfo,"",@"SHT_NOTE"
	.sectionflags	@"SHF_NOTE_NV_CUINFO"
        /*0018*/ 	.short	0x0002
        /*001a*/ 	.short	0x0064
        /*001c*/ 	.short	0x0082
	.zero		2


//--------------------- .nv.info                  --------------------------
	.section	.nv.info,"",@"SHT_CUDA_INFO"
	.align	4


	//----- nvinfo : EIATTR_REGCOUNT
	.align		4
        /*0000*/ 	.byte	0x04, 0x2f
        /*0002*/ 	.short	(.L_1 - .L_0)
	.align		4
.L_0:
        /*0004*/ 	.word	index@(_Z12mandelKernelPimffffiii)
        /*0008*/ 	.word	0x00000012


	//----- nvinfo : EIATTR_FRAME_SIZE
	.align		4
.L_1:
        /*000c*/ 	.byte	0x04, 0x11
        /*000e*/ 	.short	(.L_3 - .L_2)
	.align		4
.L_2:
        /*0010*/ 	.word	index@(_Z12mandelKernelPimffffiii)
        /*0014*/ 	.word	0x00000000


	//----- nvinfo : EIATTR_MIN_STACK_SIZE
	.align		4
.L_3:
        /*0018*/ 	.byte	0x04, 0x12
        /*001a*/ 	.short	(.L_5 - .L_4)
	.align		4
.L_4:
        /*001c*/ 	.word	index@(_Z12mandelKernelPimffffiii)
        /*0020*/ 	.word	0x00000000
.L_5:


//--------------------- .nv.compat                --------------------------
	.section	.nv.compat,"",@"SHT_CUDA_COMPAT_INFO"
	.align	4
        /*0000*/ 	.byte	0x02, 0x09, 0x00, 0x00, 0x02, 0x02, 0x01, 0x00, 0x02, 0x05, 0x05, 0x00, 0x03, 0x07, 0x01, 0x01
        /*0010*/ 	.byte	0x02, 0x03, 0x00, 0x00, 0x02, 0x06, 0x01, 0x00, 0x04, 0x0b, 0x08, 0x00, 0x01, 0x00, 0x00, 0x00
        /*0020*/ 	.byte	0x00, 0x00, 0x00, 0x00


//--------------------- .nv.info._Z12mandelKernelPimffffiii --------------------------
	.section	.nv.info._Z12mandelKernelPimffffiii,"",@"SHT_CUDA_INFO"
	.sectionflags	@""
	.align	4


	//----- nvinfo : EIATTR_CUDA_API_VERSION
	.align		4
        /*0000*/ 	.byte	0x04, 0x37
        /*0002*/ 	.short	(.L_7 - .L_6)
.L_6:
        /*0004*/ 	.word	0x00000082


	//----- nvinfo : EIATTR_KPARAM_INFO
	.align		4
.L_7:
        /*0008*/ 	.byte	0x04, 0x17
        /*000a*/ 	.short	(.L_9 - .L_8)
.L_8:
        /*000c*/ 	.word	0x00000000
        /*0010*/ 	.short	0x0008
        /*0012*/ 	.short	0x0028
        /*0014*/ 	.byte	0x00, 0xf0, 0x11, 0x00


	//----- nvinfo : EIATTR_KPARAM_INFO
	.align		4
.L_9:
        /*0018*/ 	.byte	0x04, 0x17
        /*001a*/ 	.short	(.L_11 - .L_10)
.L_10:
        /*001c*/ 	.word	0x00000000
        /*0020*/ 	.short	0x0007
        /*0022*/ 	.short	0x0024
        /*0024*/ 	.byte	0x00, 0xf0, 0x11, 0x00


	//----- nvinfo : EIATTR_KPARAM_INFO
	.align		4
.L_11:
        /*0028*/ 	.byte	0x04, 0x17
        /*002a*/ 	.short	(.L_13 - .L_12)
.L_12:
        /*002c*/ 	.word	0x00000000
        /*0030*/ 	.short	0x0006
        /*0032*/ 	.short	0x0020
        /*0034*/ 	.byte	0x00, 0xf0, 0x11, 0x00


	//----- nvinfo : EIATTR_KPARAM_INFO
	.align		4
.L_13:
        /*0038*/ 	.byte	0x04, 0x17
        /*003a*/ 	.short	(.L_15 - .L_14)
.L_14:
        /*003c*/ 	.word	0x00000000
        /*0040*/ 	.short	0x0005
        /*0042*/ 	.short	0x001c
        /*0044*/ 	.byte	0x00, 0xf0, 0x11, 0x00


	//----- nvinfo : EIATTR_KPARAM_INFO
	.align		4
.L_15:
        /*0048*/ 	.byte	0x04, 0x17
        /*004a*/ 	.short	(.L_17 - .L_16)
.L_16:
        /*004c*/ 	.word	0x00000000
        /*0050*/ 	.short	0x0004
        /*0052*/ 	.short	0x0018
        /*0054*/ 	.byte	0x00, 0xf0, 0x11, 0x00


	//----- nvinfo : EIATTR_KPARAM_INFO
	.align		4
.L_17:
        /*0058*/ 	.byte	0x04, 0x17
        /*005a*/ 	.short	(.L_19 - .L_18)
.L_18:
        /*005c*/ 	.word	0x00000000
        /*0060*/ 	.short	0x0003
        /*0062*/ 	.short	0x0014
        /*0064*/ 	.byte	0x00, 0xf0, 0x11, 0x00


	//----- nvinfo : EIATTR_KPARAM_INFO
	.align		4
.L_19:
        /*0068*/ 	.byte	0x04, 0x17
        /*006a*/ 	.short	(.L_21 - .L_20)
.L_20:
        /*006c*/ 	.word	0x00000000
        /*0070*/ 	.short	0x0002
        /*0072*/ 	.short	0x0010
        /*0074*/ 	.byte	0x00, 0xf0, 0x11, 0x00


	//----- nvinfo : EIATTR_KPARAM_INFO
	.align		4
.L_21:
        /*0078*/ 	.byte	0x04, 0x17
        /*007a*/ 	.short	(.L_23 - .L_22)
.L_22:
        /*007c*/ 	.word	0x00000000
        /*0080*/ 	.short	0x0001
        /*0082*/ 	.short	0x0008
        /*0084*/ 	.byte	0x00, 0xf0, 0x21, 0x00


	//----- nvinfo : EIATTR_KPARAM_INFO
	.align		4
.L_23:
        /*0088*/ 	.byte	0x04, 0x17
        /*008a*/ 	.short	(.L_25 - .L_24)
.L_24:
        /*008c*/ 	.word	0x00000000
        /*0090*/ 	.short	0x0000
        /*0092*/ 	.short	0x0000
        /*0094*/ 	.byte	0x00, 0xf5, 0x21, 0x00


	//----- nvinfo : EIATTR_SPARSE_MMA_MASK
	.align		4
.L_25:
        /*0098*/ 	.byte	0x03, 0x50
        /*009a*/ 	.short	0x0000


	//----- nvinfo : EIATTR_MAXREG_COUNT
	.align		4
        /*009c*/ 	.byte	0x03, 0x1b
        /*009e*/ 	.short	0x00ff


	//----- nvinfo : EIATTR_MERCURY_ISA_VERSION
	.align		4
        /*00a0*/ 	.byte	0x03, 0x5f
        /*00a2*/ 	.short	0x0101


	//----- nvinfo : EIATTR_VRC_CTA_INIT_COUNT
	.align		4
        /*00a4*/ 	.byte	0x02, 0x4a
	.zero		1
	.zero		1


	//----- nvinfo : EIATTR_EXIT_INSTR_OFFSETS
	.align		4
        /*00a8*/ 	.byte	0x04, 0x1c
        /*00aa*/ 	.short	(.L_27 - .L_26)


	//   ....[0]....
.L_26:
        /*00ac*/ 	.word	0x00000430


	//   ....[1]....
        /*00b0*/ 	.word	0x00000790


	//   ....[2]....
        /*00b4*/ 	.word	0x000007b0


	//----- nvinfo : EIATTR_CRS_STACK_SIZE
	.align		4
.L_27:
        /*00b8*/ 	.byte	0x04, 0x1e
        /*00ba*/ 	.short	(.L_29 - .L_28)
.L_28:
        /*00bc*/ 	.word	0x00000000


	//----- nvinfo : EIATTR_CBANK_PARAM_SIZE
	.align		4
.L_29:
        /*00c0*/ 	.byte	0x03, 0x19
        /*00c2*/ 	.short	0x002c


	//----- nvinfo : EIATTR_PARAM_CBANK
	.align		4
        /*00c4*/ 	.byte	0x04, 0x0a
        /*00c6*/ 	.short	(.L_31 - .L_30)
	.align		4
.L_30:
        /*00c8*/ 	.word	index@(.nv.constant0._Z12mandelKernelPimffffiii)
        /*00cc*/ 	.short	0x0380
        /*00ce*/ 	.short	0x002c


	//----- nvinfo : EIATTR_SW_WAR
	.align		4
.L_31:
        /*00d0*/ 	.byte	0x04, 0x36
        /*00d2*/ 	.short	(.L_33 - .L_32)
.L_32:
        /*00d4*/ 	.word	0x00000008
.L_33:


//--------------------- .nv.callgraph             --------------------------
	.section	.nv.callgraph,"",@"SHT_CUDA_CALLGRAPH"
	.align	4
	.sectionentsize	8
	.align		4
        /*0000*/ 	.word	0x00000000
	.align		4
        /*0004*/ 	.word	0xffffffff
	.align		4
        /*0008*/ 	.word	0x00000000
	.align		4
        /*000c*/ 	.word	0xfffffffe
	.align		4
        /*0010*/ 	.word	0x00000000
	.align		4
        /*0014*/ 	.word	0xfffffffd
	.align		4
        /*0018*/ 	.word	0x00000000
	.align		4
        /*001c*/ 	.word	0xfffffffc


//--------------------- .text._Z12mandelKernelPimffffiii --------------------------
	.section	.text._Z12mandelKernelPimffffiii,"ax",@progbits
	.align	128
        .global         _Z12mandelKernelPimffffiii
        .type           _Z12mandelKernelPimffffiii,@function
        .size           _Z12mandelKernelPimffffiii,(.L_x_8 - _Z12mandelKernelPimffffiii)
        .other          _Z12mandelKernelPimffffiii,@"STO_CUDA_ENTRY STV_DEFAULT"
_Z12mandelKernelPimffffiii:
.text._Z12mandelKernelPimffffiii:
[----:B------:R-:W-:Y:S01]  /*0000*/  LDC R1, c[0x0][0x37c] ;  /* 0x0000df00ff017b82 */ /* 0x000fe20000000800 */
[----:B------:R-:W0:Y:S07]  /*0010*/  S2R R0, SR_TID.Y ;  /* 0x0000000000007919 */ /* 0x000e2e0000002200 */
[----:B------:R-:W0:Y:S01]  /*0020*/  S2UR UR6, SR_CTAID.Y ;  /* 0x00000000000679c3 */ /* 0x000e220000002600 */
[----:B------:R-:W1:Y:S01]  /*0030*/  LDCU UR9, c[0x0][0x3a0] ;  /* 0x00007400ff0977ac */ /* 0x000e620008000800 */
[----:B------:R-:W2:Y:S01]  /*0040*/  S2R R5, SR_TID.X ;  /* 0x0000000000057919 */ /* 0x000ea20000002100 */
[----:B------:R-:W3:Y:S05]  /*0050*/  LDCU UR8, c[0x0][0x39c] ;  /* 0x00007380ff0877ac */ /* 0x000eea0008000800 */
[----:B------:R-:W0:Y:S01]  /*0060*/  LDC R3, c[0x0][0x364] ;  /* 0x0000d900ff037b82 */ /* 0x000e220000000800 */
[----:B------:R-:W4:Y:S07]  /*0070*/  LDCU.64 UR4, c[0x0][0x358] ;  /* 0x00006b00ff0477ac */ /* 0x000f2e0008000a00 */
[----:B------:R-:W2:Y:S01]  /*0080*/  S2UR UR7, SR_CTAID.X ;  /* 0x00000000000779c3 */ /* 0x000ea20000002500 */
[----:B-1----:R-:W-:-:S07]  /*0090*/  UISETP.GE.AND UP0, UPT, UR9, 0x1, UPT ;  /* 0x000000010900788c */ /* 0x002fce000bf06270 */
[----:B------:R-:W2:Y:S08]  /*00a0*/  LDC R4, c[0x0][0x360] ;  /* 0x0000d800ff047b82 */ /* 0x000eb00000000800 */
[----:B------:R-:W3:Y:S01]  /*00b0*/  LDC R7, c[0x0][0x394] ;  /* 0x0000e500ff077b82 */ /* 0x000ee20000000800 */
[----:B0-----:R-:W-:-:S05]  /*00c0*/  IMAD R3, R3, UR6, R0 ;  /* 0x0000000603037c24 */ /* 0x001fca000f8e0200 */
[----:B------:R-:W-:Y:S01]  /*00d0*/  I2FP.F32.U32 R2, R3 ;  /* 0x0000000300027245 */ /* 0x000fe20000201000 */
[----:B--2---:R-:W-:-:S04]  /*00e0*/  IMAD R0, R4, UR7, R5 ;  /* 0x0000000704007c24 */ /* 0x004fc8000f8e0205 */
[----:B---3--:R-:W-:Y:S01]  /*00f0*/  FFMA R2, R2, UR8, R7 ;  /* 0x0000000802027c23 */ /* 0x008fe20008000007 */
[----:B----4-:R-:W-:Y:S06]  /*0100*/  BRA.U !UP0, `(.L_x_0) ;  /* 0x0000000108d07547 */ /* 0x010fec000b800000 */
[----:B------:R-:W-:-:S07]  /*0110*/  IMAD.MOV.U32 R5, RZ, RZ, RZ ;  /* 0x000000ffff057224 */ /* 0x000fce00078e00ff */
.L_x_6:
[----:B0-----:R-:W0:Y:S01]  /*0120*/  LDCU UR6, c[0x0][0x3a8] ;  /* 0x00007500ff0677ac */ /* 0x001e220008000800 */
[----:B------:R-:W-:Y:S01]  /*0130*/  IMAD.IADD R4, R0, 0x1, R5 ;  /* 0x0000000100047824 */ /* 0x000fe200078e0205 */
[----:B------:R-:W-:Y:S01]  /*0140*/  BSSY.RECONVERGENT B0, `(.L_x_1) ;  /* 0x000002c000007945 */ /* 0x000fe20003800200 */
[----:B------:R-:W1:Y:S03]  /*0150*/  LDCU UR7, c[0x0][0x3a4] ;  /* 0x00007480ff0777ac */ /* 0x000e660008000800 */
[----:B------:R-:W-:Y:S02]  /*0160*/  LEA R10, R5, R4, 0x8 ;  /* 0x00000004050a7211 */ /* 0x000fe400078e40ff */
[----:B0-----:R-:W-:-:S04]  /*0170*/  ISETP.GE.AND P0, PT, R3, UR6, PT ;  /* 0x0000000603007c0c */ /* 0x001fc8000bf06270 */
[----:B-1----:R-:W-:-:S13]  /*0180*/  ISETP.GE.OR P0, PT, R10, UR7, P0 ;  /* 0x000000070a007c0c */ /* 0x002fda0008706670 */
[----:B------:R-:W-:Y:S05]  /*0190*/  @P0 BRA `(.L_x_2) ;  /* 0x0000000000980947 */ /* 0x000fea0003800000 */
[----:B------:R-:W0:Y:S01]  /*01a0*/  LDC R7, c[0x0][0x390] ;  /* 0x0000e400ff077b82 */ /* 0x000e220000000800 */
[----:B------:R-:W0:Y:S01]  /*01b0*/  LDCU UR6, c[0x0][0x398] ;  /* 0x00007300ff0677ac */ /* 0x000e220008000800 */
[----:B------:R-:W-:Y:S01]  /*01c0*/  I2FP.F32.S32 R4, R10 ;  /* 0x0000000a00047245 */ /* 0x000fe20000201400 */
[----:B------:R-:W-:Y:S01]  /*01d0*/  BSSY.RECONVERGENT B1, `(.L_x_3) ;  /* 0x000001d000017945 */ /* 0x000fe20003800200 */
[----:B------:R-:W-:-:S03]  /*01e0*/  IMAD.MOV.U32 R9, RZ, RZ, RZ ;  /* 0x000000ffff097224 */ /* 0x000fc600078e00ff */
[----:B0-----:R-:W-:Y:S01]  /*01f0*/  FFMA R13, R4, UR6, R7 ;  /* 0x00000006040d7c23 */ /* 0x001fe20008000007 */
[----:B------:R-:W-:-:S03]  /*0200*/  FMUL R7, R2, R2 ;  /* 0x0000000202077220 */ /* 0x000fc60000400000 */
[----:B------:R-:W-:-:S04]  /*0210*/  FMUL R4, R13, R13 ;  /* 0x0000000d0d047220 */ /* 0x000fc80000400000 */
[----:B------:R-:W-:-:S05]  /*0220*/  FADD R6, R4, R7 ;  /* 0x0000000704067221 */ /* 0x000fca0000000000 */
[----:B------:R-:W-:-:S13]  /*0230*/  FSETP.GT.AND P0, PT, R6, 4, PT ;  /* 0x408000000600780b */ /* 0x000fda0003f04000 */
[----:B------:R-:W-:Y:S05]  /*0240*/  @P0 BRA `(.L_x_4) ;  /* 0x0000000000540947 */ /* 0x000fea0003800000 */
[----:B------:R-:W0:Y:S01]  /*0250*/  LDC R15, c[0x0][0x3a0] ;  /* 0x0000e800ff0f7b82 */ /* 0x000e220000000800 */
[----:B------:R-:W-:Y:S01]  /*0260*/  IMAD.MOV.U32 R8, RZ, RZ, R4 ;  /* 0x000000ffff087224 */ /* 0x000fe200078e0004 */
[----:B------:R-:W-:Y:S01]  /*0270*/  MOV R9, R7 ;  /* 0x0000000700097202 */ /* 0x000fe20000000f00 */
[----:B------:R-:W-:Y:S01]  /*0280*/  IMAD.MOV.U32 R4, RZ, RZ, RZ ;  /* 0x000000ffff047224 */ /* 0x000fe200078e00ff */
[----:B------:R-:W-:Y:S01]  /*0290*/  MOV R6, R13 ;  /* 0x0000000d00067202 */ /* 0x000fe20000000f00 */
[----:B------:R-:W-:-:S03]  /*02a0*/  IMAD.MOV.U32 R7, RZ, RZ, R2 ;  /* 0x000000ffff077224 */ /* 0x000fc600078e0002 */
[----:B------:R-:W1:Y:S04]  /*02b0*/  LDC R12, c[0x0][0x3a0] ;  /* 0x0000e800ff0c7b82 */ /* 0x000e680000000800 */
.L_x_5:
[----:B------:R-:W-:Y:S02]  /*02c0*/  VIADD R4, R4, 0x1 ;  /* 0x0000000104047836 */ /* 0x000fe40000000000 */
[----:B------:R-:W-:Y:S01]  /*02d0*/  FADD R11, R6, R6 ;  /* 0x00000006060b7221 */ /* 0x000fe20000000000 */
[----:B------:R-:W-:Y:S01]  /*02e0*/  FADD R6, -R9, R8 ;  /* 0x0000000809067221 */ /* 0x000fe20000000100 */
[----:B-1----:R-:W-:Y:S01]  /*02f0*/  IMAD.MOV.U32 R9, RZ, RZ, R12 ;  /* 0x000000ffff097224 */ /* 0x002fe200078e000c */
[----:B0-----:R-:W-:Y:S01]  /*0300*/  ISETP.NE.AND P0, PT, R4, R15, PT ;  /* 0x0000000f0400720c */ /* 0x001fe20003f05270 */
[----:B------:R-:W-:-:S12]  /*0310*/  FFMA R7, R11, R7, R2 ;  /* 0x000000070b077223 */ /* 0x000fd80000000002 */
[----:B------:R-:W-:Y:S05]  /*0320*/  @!P0 BRA `(.L_x_4) ;  /* 0x00000000001c8947 */ /* 0x000fea0003800000 */
[----:B------:R-:W-:Y:S01]  /*0330*/  FADD R6, R13, R6 ;  /* 0x000000060d067221 */ /* 0x000fe20000000000 */
[----:B------:R-:W-:-:S03]  /*0340*/  FMUL R9, R7, R7 ;  /* 0x0000000707097220 */ /* 0x000fc60000400000 */
[----:B------:R-:W-:-:S04]  /*0350*/  FMUL R8, R6, R6 ;  /* 0x0000000606087220 */ /* 0x000fc80000400000 */
[----:B------:R-:W-:-:S05]  /*0360*/  FADD R11, R8, R9 ;  /* 0x00000009080b7221 */ /* 0x000fca0000000000 */
[----:B------:R-:W-:-:S13]  /*0370*/  FSETP.GT.AND P0, PT, R11, 4, PT ;  /* 0x408000000b00780b */ /* 0x000fda0003f04000 */
[----:B------:R-:W-:Y:S05]  /*0380*/  @!P0 BRA `(.L_x_5) ;  /* 0xfffffffc00cc8947 */ /* 0x000fea000383ffff */
[----:B------:R-:W-:-:S07]  /*0390*/  MOV R9, R4 ;  /* 0x0000000400097202 */ /* 0x000fce0000000f00 */
.L_x_4:
[----:B------:R-:W-:Y:S05]  /*03a0*/  BSYNC.RECONVERGENT B1 ;  /* 0x0000000000017941 */ /* 0x000fea0003800200 */
.L_x_3:
[----:B------:R-:W0:Y:S01]  /*03b0*/  LDC.64 R6, c[0x0][0x380] ;  /* 0x0000e000ff067b82 */ /* 0x000e220000000a00 */
[----:B------:R-:W1:Y:S02]  /*03c0*/  LDCU UR6, c[0x0][0x3a4] ;  /* 0x00007480ff0677ac */ /* 0x000e640008000800 */
[----:B-1----:R-:W-:-:S04]  /*03d0*/  IMAD R11, R3, UR6, R10 ;  /* 0x00000006030b7c24 */ /* 0x002fc8000f8e020a */
[----:B0-----:R-:W-:-:S05]  /*03e0*/  IMAD.WIDE R6, R11, 0x4, R6 ;  /* 0x000000040b067825 */ /* 0x001fca00078e0206 */
[----:B------:R0:W-:Y:S02]  /*03f0*/  STG.E desc[UR4][R6.64], R9 ;  /* 0x0000000906007986 */ /* 0x0001e4000c101904 */
.L_x_2:
[----:B------:R-:W-:Y:S05]  /*0400*/  BSYNC.RECONVERGENT B0 ;  /* 0x0000000000007941 */ /* 0x000fea0003800200 */
.L_x_1:
[----:B------:R-:W-:-:S05]  /*0410*/  VIADD R5, R5, 0x1 ;  /* 0x0000000105057836 */ /* 0x000fca0000000000 */
[----:B------:R-:W-:-:S13]  /*0420*/  ISETP.NE.AND P0, PT, R5, 0x10, PT ;  /* 0x000000100500780c */ /* 0x000fda0003f05270 */
[----:B------:R-:W-:Y:S05]  /*0430*/  @!P0 EXIT ;  /* 0x000000000000894d */ /* 0x000fea0003800000 */
[----:B------:R-:W-:Y:S05]  /*0440*/  BRA `(.L_x_6) ;  /* 0xfffffffc00347947 */ /* 0x000fea000383ffff */
.L_x_0:
[----:B------:R-:W0:Y:S01]  /*0450*/  LDCU UR6, c[0x0][0x3a8] ;  /* 0x00007500ff0677ac */ /* 0x000e220008000800 */
[----:B------:R-:W1:Y:S01]  /*0460*/  LDC.64 R4, c[0x0][0x380] ;  /* 0x0000e000ff047b82 */ /* 0x000e620000000a00 */
[C---:B------:R-:W-:Y:S01]  /*0470*/  IADD3 R2, PT, PT, R0.reuse, 0x101, RZ ;  /* 0x0000010100027810 */ /* 0x040fe20007ffe0ff */
[C---:B------:R-:W-:Y:S01]  /*0480*/  VIADD R6, R0.reuse, 0x202 ;  /* 0x0000020200067836 */ /* 0x040fe20000000000 */
[----:B------:R-:W2:Y:S01]  /*0490*/  LDCU UR7, c[0x0][0x3a4] ;  /* 0x00007480ff0777ac */ /* 0x000ea20008000800 */
[----:B------:R-:W-:Y:S02]  /*04a0*/  IADD3 R7, PT, PT, R0, 0x505, RZ ;  /* 0x0000050500077810 */ /* 0x000fe40007ffe0ff */
[----:B0-----:R-:W-:-:S04]  /*04b0*/  ISETP.GE.AND P0, PT, R3, UR6, PT ;  /* 0x0000000603007c0c */ /* 0x001fc8000bf06270 */
[----:B--2---:R-:W-:Y:S01]  /*04c0*/  ISETP.GE.OR P3, PT, R0, UR7, P0 ;  /* 0x0000000700007c0c */ /* 0x004fe20008766670 */
[----:B------:R-:W-:Y:S01]  /*04d0*/  IMAD R3, R3, UR7, R0 ;  /* 0x0000000703037c24 */ /* 0x000fe2000f8e0200 */
[----:B------:R-:W-:Y:S02]  /*04e0*/  ISETP.GE.OR P2, PT, R2, UR7, P0 ;  /* 0x0000000702007c0c */ /* 0x000fe40008746670 */
[----:B------:R-:W-:Y:S02]  /*04f0*/  IADD3 R2, PT, PT, R0, 0x303, RZ ;  /* 0x0000030300027810 */ /* 0x000fe40007ffe0ff */
[----:B------:R-:W-:Y:S01]  /*0500*/  ISETP.GE.OR P1, PT, R6, UR7, P0 ;  /* 0x0000000706007c0c */ /* 0x000fe20008726670 */
[----:B------:R-:W-:Y:S01]  /*0510*/  VIADD R6, R0, 0x404 ;  /* 0x0000040400067836 */ /* 0x000fe20000000000 */
[----:B------:R-:W-:Y:S01]  /*0520*/  ISETP.GE.OR P6, PT, R2, UR7, P0 ;  /* 0x0000000702007c0c */ /* 0x000fe200087c6670 */
[----:B-1----:R-:W-:Y:S01]  /*0530*/  IMAD.WIDE R2, R3, 0x4, R4 ;  /* 0x0000000403027825 */ /* 0x002fe200078e0204 */
[----:B------:R-:W-:-:S02]  /*0540*/  ISETP.GE.OR P4, PT, R7, UR7, P0 ;  /* 0x0000000707007c0c */ /* 0x000fc40008786670 */
[----:B------:R-:W-:Y:S01]  /*0550*/  ISETP.GE.OR P5, PT, R6, UR7, P0 ;  /* 0x0000000706007c0c */ /* 0x000fe200087a6670 */
[C---:B------:R-:W-:Y:S01]  /*0560*/  VIADD R4, R0.reuse, 0x606 ;  /* 0x0000060600047836 */ /* 0x040fe20000000000 */
[----:B------:R0:W-:Y:S01]  /*0570*/  @!P3 STG.E desc[UR4][R2.64], RZ ;  /* 0x000000ff0200b986 */ /* 0x0001e2000c101904 */
[----:B------:R-:W-:-:S03]  /*0580*/  IADD3 R5, PT, PT, R0, 0x707, RZ ;  /* 0x0000070700057810 */ /* 0x000fc60007ffe0ff */
[----:B------:R-:W-:Y:S01]  /*0590*/  ISETP.GE.OR P3, PT, R4, UR7, P0 ;  /* 0x0000000704007c0c */ /* 0x000fe20008766670 */
[----:B------:R-:W-:Y:S01]  /*05a0*/  VIADD R4, R0, 0x808 ;  /* 0x0000080800047836 */ /* 0x000fe20000000000 */
[----:B------:R0:W-:Y:S04]  /*05b0*/  @!P1 STG.E desc[UR4][R2.64+0x808], RZ ;  /* 0x000808ff02009986 */ /* 0x0001e8000c101904 */
[----:B------:R-:W-:Y:S01]  /*05c0*/  ISETP.GE.OR P1, PT, R4, UR7, P0 ;  /* 0x0000000704007c0c */ /* 0x000fe20008726670 */
[C---:B------:R-:W-:Y:S01]  /*05d0*/  VIADD R4, R0.reuse, 0xa0a ;  /* 0x00000a0a00047836 */ /* 0x040fe20000000000 */
[----:B------:R0:W-:Y:S01]  /*05e0*/  @!P2 STG.E desc[UR4][R2.64+0x404], RZ ;  /* 0x000404ff0200a986 */ /* 0x0001e2000c101904 */
[----:B------:R-:W-:Y:S02]  /*05f0*/  ISETP.GE.OR P2, PT, R5, UR7, P0 ;  /* 0x0000000705007c0c */ /* 0x000fe40008746670 */
[----:B------:R-:W-:Y:S01]  /*0600*/  IADD3 R5, PT, PT, R0, 0x909, RZ ;  /* 0x0000090900057810 */ /* 0x000fe20007ffe0ff */
[----:B------:R0:W-:Y:S01]  /*0610*/  @!P5 STG.E desc[UR4][R2.64+0x1010], RZ ;  /* 0x001010ff0200d986 */ /* 0x0001e2000c101904 */
[----:B------:R-:W-:Y:S01]  /*0620*/  ISETP.GE.OR P5, PT, R4, UR7, P0 ;  /* 0x0000000704007c0c */ /* 0x000fe200087a6670 */
[----:B------:R-:W-:-:S02]  /*0630*/  VIADD R4, R0, 0xc0c ;  /* 0x00000c0c00047836 */ /* 0x000fc40000000000 */
[----:B------:R0:W-:Y:S01]  /*0640*/  @!P6 STG.E desc[UR4][R2.64+0xc0c], RZ ;  /* 0x000c0cff0200e986 */ /* 0x0001e2000c101904 */
[----:B------:R-:W-:Y:S02]  /*0650*/  ISETP.GE.OR P6, PT, R5, UR7, P0 ;  /* 0x0000000705007c0c */ /* 0x000fe400087c6670 */
[----:B------:R-:W-:Y:S01]  /*0660*/  IADD3 R5, PT, PT, R0, 0xb0b, RZ ;  /* 0x00000b0b00057810 */ /* 0x000fe20007ffe0ff */
[----:B------:R0:W-:Y:S01]  /*0670*/  @!P3 STG.E desc[UR4][R2.64+0x1818], RZ ;  /* 0x001818ff0200b986 */ /* 0x0001e2000c101904 */
[----:B------:R-:W-:Y:S01]  /*0680*/  ISETP.GE.OR P3, PT, R4, UR7, P0 ;  /* 0x0000000704007c0c */ /* 0x000fe20008766670 */
[C---:B------:R-:W-:Y:S02]  /*0690*/  VIADD R4, R0.reuse, 0xe0e ;  /* 0x00000e0e00047836 */ /* 0x040fe40000000000 */
[----:B------:R0:W-:Y:S01]  /*06a0*/  @!P4 STG.E desc[UR4][R2.64+0x1414], RZ ;  /* 0x001414ff0200c986 */ /* 0x0001e2000c101904 */
[----:B------:R-:W-:Y:S02]  /*06b0*/  ISETP.GE.OR P4, PT, R5, UR7, P0 ;  /* 0x0000000705007c0c */ /* 0x000fe40008786670 */
[C---:B------:R-:W-:Y:S01]  /*06c0*/  IADD3 R5, PT, PT, R0.reuse, 0xd0d, RZ ;  /* 0x00000d0d00057810 */ /* 0x040fe20007ffe0ff */
[----:B------:R0:W-:Y:S01]  /*06d0*/  @!P2 STG.E desc[UR4][R2.64+0x1c1c], RZ ;  /* 0x001c1cff0200a986 */ /* 0x0001e2000c101904 */
[----:B------:R-:W-:-:S02]  /*06e0*/  IADD3 R0, PT, PT, R0, 0xf0f, RZ ;  /* 0x00000f0f00007810 */ /* 0x000fc40007ffe0ff */
[----:B------:R-:W-:Y:S01]  /*06f0*/  ISETP.GE.OR P2, PT, R5, UR7, P0 ;  /* 0x0000000705007c0c */ /* 0x000fe20008746670 */
[----:B------:R0:W-:Y:S01]  /*0700*/  @!P1 STG.E desc[UR4][R2.64+0x2020], RZ ;  /* 0x002020ff02009986 */ /* 0x0001e2000c101904 */
[----:B------:R-:W-:Y:S02]  /*0710*/  ISETP.GE.OR P1, PT, R4, UR7, P0 ;  /* 0x0000000704007c0c */ /* 0x000fe40008726670 */
[----:B------:R-:W-:Y:S01]  /*0720*/  ISETP.GE.OR P0, PT, R0, UR7, P0 ;  /* 0x0000000700007c0c */ /* 0x000fe20008706670 */
[----:B------:R0:W-:Y:S04]  /*0730*/  @!P6 STG.E desc[UR4][R2.64+0x2424], RZ ;  /* 0x002424ff0200e986 */ /* 0x0001e8000c101904 */
[----:B------:R0:W-:Y:S04]  /*0740*/  @!P5 STG.E desc[UR4][R2.64+0x2828], RZ ;  /* 0x002828ff0200d986 */ /* 0x0001e8000c101904 */
[----:B------:R0:W-:Y:S04]  /*0750*/  @!P4 STG.E desc[UR4][R2.64+0x2c2c], RZ ;  /* 0x002c2cff0200c986 */ /* 0x0001e8000c101904 */
[----:B------:R0:W-:Y:S04]  /*0760*/  @!P3 STG.E desc[UR4][R2.64+0x3030], RZ ;  /* 0x003030ff0200b986 */ /* 0x0001e8000c101904 */
[----:B------:R0:W-:Y:S04]  /*0770*/  @!P2 STG.E desc[UR4][R2.64+0x3434], RZ ;  /* 0x003434ff0200a986 */ /* 0x0001e8000c101904 */
[----:B------:R0:W-:Y:S01]  /*0780*/  @!P1 STG.E desc[UR4][R2.64+0x3838], RZ ;  /* 0x003838ff02009986 */ /* 0x0001e2000c101904 */
[----:B------:R-:W-:Y:S05]  /*0790*/  @P0 EXIT ;  /* 0x000000000000094d */ /* 0x000fea0003800000 */
[----:B------:R-:W-:Y:S01]  /*07a0*/  STG.E desc[UR4][R2.64+0x3c3c], RZ ;  /* 0x003c3cff02007986 */ /* 0x000fe2000c101904 */
[----:B------:R-:W-:Y:S05]  /*07b0*/  EXIT ;  /* 0x000000000000794d */ /* 0x000fea0003800000 */
.L_x_7:
[----:B------:R-:W-:-:S00]  /*07c0*/  BRA `(.L_x_7) ;  /* 0xfffffffc00fc7947 */ /* 0x000fc0000383ffff */
[----:B------:R-:W-:-:S00]  /*07d0*/  NOP ;  /* 0x0000000000007918 */ /* 0x000fc00000000000 */
        /* <DEDUP_REMOVED lines=10> */
.L_x_8:


//--------------------- .nv.shared.reserved.0     --------------------------
	.section	.nv.shared.reserved.0,"aw",@nobits
	.weak		__nv_reservedSMEM_offset_0_alias
	.size		__nv_reservedSMEM_offset_0_alias, 0, 64
	.other		__nv_reservedSMEM_offset_0_alias,@"STO_CUDA_RESERVED_SHARED STV_DEFAULT"
__nv_reservedSMEM_offset_0_alias:
	.zero		0
	.zero		64


//--------------------- .nv.constant0._Z12mandelKernelPimffffiii --------------------------
	.section	.nv.constant0._Z12mandelKernelPimffffiii,"a",@progbits
	.sectionflags	@""
	.align	4
.nv.constant0._Z12mandelKernelPimffffiii:
	.zero		940


//--------------------- SYMBOLS --------------------------

	.type		.nv.reservedSmem.offset0,@object
	.size		.nv.reservedSmem.offset0,0x4
